//
// Generated by NVIDIA NVVM Compiler
//
// Compiler Build ID: CL-36424714
// Cuda compilation tools, release 13.0, V13.0.88
// Based on NVVM 20.0.0
//

.version 9.0
.target sm_100
.address_size 64

// _ZZN32_GLOBAL__N__11ef6b18_4_k_cu_main14softmax_kernelEPKfPfmE3s_d has been demoted

.entry _ZN32_GLOBAL__N__11ef6b18_4_k_cu_main14softmax_kernelEPKfPfm(
	.param .u64 .ptr .align 1 _ZN32_GLOBAL__N__11ef6b18_4_k_cu_main14softmax_kernelEPKfPfm_param_0,
	.param .u64 .ptr .align 1 _ZN32_GLOBAL__N__11ef6b18_4_k_cu_main14softmax_kernelEPKfPfm_param_1,
	.param .u64 _ZN32_GLOBAL__N__11ef6b18_4_k_cu_main14softmax_kernelEPKfPfm_param_2
)
{
	.reg .pred 	%p<6>;
	.reg .b32 	%r<8>;
	.reg .b32 	%f<18>;
	.reg .b64 	%rd<25>;
	// demoted variable
	.shared .align 4 .b8 _ZZN32_GLOBAL__N__11ef6b18_4_k_cu_main14softmax_kernelEPKfPfmE3s_d[4];
	ld.param.u64 	%rd11, [_ZN32_GLOBAL__N__11ef6b18_4_k_cu_main14softmax_kernelEPKfPfm_param_0];
	ld.param.u64 	%rd12, [_ZN32_GLOBAL__N__11ef6b18_4_k_cu_main14softmax_kernelEPKfPfm_param_1];
	ld.param.u64 	%rd13, [_ZN32_GLOBAL__N__11ef6b18_4_k_cu_main14softmax_kernelEPKfPfm_param_2];
	mov.u32 	%r1, %tid.x;
	setp.ne.s32 	%p1, %r1, 0;
	@%p1 bra 	$L__BB0_2;
	mov.b32 	%r2, 0;
	st.shared.u32 	[_ZZN32_GLOBAL__N__11ef6b18_4_k_cu_main14softmax_kernelEPKfPfmE3s_d], %r2;
$L__BB0_2:
	bar.sync 	0;
	mov.u32 	%r3, %ctaid.x;
	cvt.u32.u64 	%r4, %rd13;
	mul.lo.s32 	%r5, %r3, %r4;
	cvt.s64.s32 	%rd1, %r5;
	cvta.to.global.u64 	%rd14, %rd11;
	mul.wide.s32 	%rd15, %r5, 4;
	add.s64 	%rd2, %rd14, %rd15;
	cvt.u64.u32 	%rd24, %r1;
	setp.le.u64 	%p2, %rd13, %rd24;
	mov.f32 	%f17, 0f00000000;
	@%p2 bra 	$L__BB0_5;
	mov.u32 	%r6, %ntid.x;
	cvt.u64.u32 	%rd4, %r6;
	mov.f32 	%f17, 0f00000000;
	mov.u64 	%rd23, %rd24;
$L__BB0_4:
	shl.b64 	%rd16, %rd23, 2;
	add.s64 	%rd17, %rd2, %rd16;
	ld.global.f32 	%f7, [%rd17];
	mul.f32 	%f8, %f7, 0f3FB8AA3B;
	ex2.approx.f32 	%f9, %f8;
	add.f32 	%f17, %f17, %f9;
	add.s64 	%rd23, %rd23, %rd4;
	setp.lt.u64 	%p3, %rd23, %rd13;
	@%p3 bra 	$L__BB0_4;
$L__BB0_5:
	setp.le.u64 	%p4, %rd13, %rd24;
	atom.shared.add.f32 	%f10, [_ZZN32_GLOBAL__N__11ef6b18_4_k_cu_main14softmax_kernelEPKfPfmE3s_d], %f17;
	bar.sync 	0;
	@%p4 bra 	$L__BB0_8;
	ld.shared.f32 	%f11, [_ZZN32_GLOBAL__N__11ef6b18_4_k_cu_main14softmax_kernelEPKfPfmE3s_d];
	mov.u32 	%r7, %ntid.x;
	cvt.u64.u32 	%rd7, %r7;
	cvta.to.global.u64 	%rd8, %rd12;
	rcp.rn.f32 	%f4, %f11;
$L__BB0_7:
	shl.b64 	%rd18, %rd24, 2;
	add.s64 	%rd19, %rd2, %rd18;
	ld.global.f32 	%f12, [%rd19];
	mul.f32 	%f13, %f12, 0f3FB8AA3B;
	ex2.approx.f32 	%f14, %f13;
	mul.f32 	%f15, %f4, %f14;
	add.s64 	%rd20, %rd24, %rd1;
	shl.b64 	%rd21, %rd20, 2;
	add.s64 	%rd22, %rd8, %rd21;
	st.global.f32 	[%rd22], %f15;
	add.s64 	%rd24, %rd24, %rd7;
	setp.lt.u64 	%p5, %rd24, %rd13;
	@%p5 bra 	$L__BB0_7;
$L__BB0_8:
	ret;

}


// ===== COMPILED SASS (sm_100) =====

	.target	sm_100

	.elftype	@"ET_EXEC"


//--------------------- .note.nv.tkinfo           --------------------------
	.section	.note.nv.tkinfo,"",@"SHT_NOTE"
	.sectionflags	@"SHF_NOTE_NV_TKINFO"
	.tkinfo
        /*0018*/ 	.word	0x00000002
        /*0030*/ 	.string	""
        /*0030*/ 	.string	"ptxas"
        /*0030*/ 	.string	"Cuda compilation tools, release 13.0, V13.0.88"
        /*0030*/ 	.string	"Build cuda_13.0.r13.0/compiler.36424714_0"
        /*0030*/ 	.string	"-arch sm_100 -m 64 "



//--------------------- .note.nv.cuinfo           --------------------------
	.section	.note.nv.cuinfo,"",@"SHT_NOTE"
	.sectionflags	@"SHF_NOTE_NV_CUINFO"
        /*0018*/ 	.short	0x0002
        /*001a*/ 	.short	0x0064
        /*001c*/ 	.short	0x0082
	.zero		2


//--------------------- .nv.info                  --------------------------
	.section	.nv.info,"",@"SHT_CUDA_INFO"
	.align	4


	//----- nvinfo : EIATTR_REGCOUNT
	.align		4
        /*0000*/ 	.byte	0x04, 0x2f
        /*0002*/ 	.short	(.L_1 - .L_0)
	.align		4
.L_0:
        /*0004*/ 	.word	index@(_ZN32_GLOBAL__N__11ef6b18_4_k_cu_main14softmax_kernelEPKfPfm)
        /*0008*/ 	.word	0x00000012


	//----- nvinfo : EIATTR_FRAME_SIZE
	.align		4
.L_1:
        /*000c*/ 	.byte	0x04, 0x11
        /*000e*/ 	.short	(.L_3 - .L_2)
	.align		4
.L_2:
        /*0010*/ 	.word	index@($__internal_0_$__cuda_sm20_rcp_rn_f32_slowpath)
        /*0014*/ 	.word	0x00000000


	//----- nvinfo : EIATTR_FRAME_SIZE
	.align		4
.L_3:
        /*0018*/ 	.byte	0x04, 0x11
        /*001a*/ 	.short	(.L_5 - .L_4)
	.align		4
.L_4:
        /*001c*/ 	.word	index@(_ZN32_GLOBAL__N__11ef6b18_4_k_cu_main14softmax_kernelEPKfPfm)
        /*0020*/ 	.word	0x00000000


	//----- nvinfo : EIATTR_MIN_STACK_SIZE
	.align		4
.L_5:
        /*0024*/ 	.byte	0x04, 0x12
        /*0026*/ 	.short	(.L_7 - .L_6)
	.align		4
.L_6:
        /*0028*/ 	.word	index@(_ZN32_GLOBAL__N__11ef6b18_4_k_cu_main14softmax_kernelEPKfPfm)
        /*002c*/ 	.word	0x00000000
.L_7:


//--------------------- .nv.compat                --------------------------
	.section	.nv.compat,"",@"SHT_CUDA_COMPAT_INFO"
	.align	4
        /*0000*/ 	.byte	0x02, 0x09, 0x00, 0x00, 0x02, 0x02, 0x01, 0x00, 0x02, 0x05, 0x05, 0x00, 0x03, 0x07, 0x01, 0x01
        /*0010*/ 	.byte	0x02, 0x03, 0x00, 0x00, 0x02, 0x06, 0x01, 0x00, 0x04, 0x0b, 0x08, 0x00, 0x01, 0x00, 0x00, 0x00
        /*0020*/ 	.byte	0x00, 0x00, 0x00, 0x00


//--------------------- .nv.info._ZN32_GLOBAL__N__11ef6b18_4_k_cu_main14softmax_kernelEPKfPfm --------------------------
	.section	.nv.info._ZN32_GLOBAL__N__11ef6b18_4_k_cu_main14softmax_kernelEPKfPfm,"",@"SHT_CUDA_INFO"
	.sectionflags	@""
	.align	4


	//----- nvinfo : EIATTR_CUDA_API_VERSION
	.align		4
        /*0000*/ 	.byte	0x04, 0x37
        /*0002*/ 	.short	(.L_9 - .L_8)
.L_8:
        /*0004*/ 	.word	0x00000082


	//----- nvinfo : EIATTR_KPARAM_INFO
	.align		4
.L_9:
        /*0008*/ 	.byte	0x04, 0x17
        /*000a*/ 	.short	(.L_11 - .L_10)
.L_10:
        /*000c*/ 	.word	0x00000000
        /*0010*/ 	.short	0x0002
        /*0012*/ 	.short	0x0010
        /*0014*/ 	.byte	0x00, 0xf0, 0x21, 0x00


	//----- nvinfo : EIATTR_KPARAM_INFO
	.align		4
.L_11:
        /*0018*/ 	.byte	0x04, 0x17
        /*001a*/ 	.short	(.L_13 - .L_12)
.L_12:
        /*001c*/ 	.word	0x00000000
        /*0020*/ 	.short	0x0001
        /*0022*/ 	.short	0x0008
        /*0024*/ 	.byte	0x00, 0xf5, 0x21, 0x00


	//----- nvinfo : EIATTR_KPARAM_INFO
	.align		4
.L_13:
        /*0028*/ 	.byte	0x04, 0x17
        /*002a*/ 	.short	(.L_15 - .L_14)
.L_14:
        /*002c*/ 	.word	0x00000000
        /*0030*/ 	.short	0x0000
        /*0032*/ 	.short	0x0000
        /*0034*/ 	.byte	0x00, 0xf5, 0x21, 0x00


	//----- nvinfo : EIATTR_SPARSE_MMA_MASK
	.align		4
.L_15:
        /*0038*/ 	.byte	0x03, 0x50
        /*003a*/ 	.short	0x0000


	//----- nvinfo : EIATTR_MAXREG_COUNT
	.align		4
        /*003c*/ 	.byte	0x03, 0x1b
        /*003e*/ 	.short	0x00ff


	//----- nvinfo : EIATTR_NUM_BARRIERS
	.align		4
        /*0040*/ 	.byte	0x02, 0x4c
        /*0042*/ 	.byte	0x01
	.zero		1


	//----- nvinfo : EIATTR_MERCURY_ISA_VERSION
	.align		4
        /*0044*/ 	.byte	0x03, 0x5f
        /*0046*/ 	.short	0x0101


	//----- nvinfo : EIATTR_VRC_CTA_INIT_COUNT
	.align		4
        /*0048*/ 	.byte	0x02, 0x4a
	.zero		1
	.zero		1


	//----- nvinfo : EIATTR_EXIT_INSTR_OFFSETS
	.align		4
        /*004c*/ 	.byte	0x04, 0x1c
        /*004e*/ 	.short	(.L_17 - .L_16)


	//   ....[0]....
.L_16:
        /*0050*/ 	.word	0x00000330


	//   ....[1]....
        /*0054*/ 	.word	0x00000560


	//----- nvinfo : EIATTR_CRS_STACK_SIZE
	.align		4
.L_17:
        /*0058*/ 	.byte	0x04, 0x1e
        /*005a*/ 	.short	(.L_19 - .L_18)
.L_18:
        /*005c*/ 	.word	0x00000000


	//----- nvinfo : EIATTR_CBANK_PARAM_SIZE
	.align		4
.L_19:
        /*0060*/ 	.byte	0x03, 0x19
        /*0062*/ 	.short	0x0018


	//----- nvinfo : EIATTR_PARAM_CBANK
	.align		4
        /*0064*/ 	.byte	0x04, 0x0a
        /*0066*/ 	.short	(.L_21 - .L_20)
	.align		4
.L_20:
        /*0068*/ 	.word	index@(.nv.constant0._ZN32_GLOBAL__N__11ef6b18_4_k_cu_main14softmax_kernelEPKfPfm)
        /*006c*/ 	.short	0x0380
        /*006e*/ 	.short	0x0018


	//----- nvinfo : EIATTR_SW_WAR
	.align		4
.L_21:
        /*0070*/ 	.byte	0x04, 0x36
        /*0072*/ 	.short	(.L_23 - .L_22)
.L_22:
        /*0074*/ 	.word	0x00000008
.L_23:


//--------------------- .nv.callgraph             --------------------------
	.section	.nv.callgraph,"",@"SHT_CUDA_CALLGRAPH"
	.align	4
	.sectionentsize	8
	.align		4
        /*0000*/ 	.word	0x00000000
	.align		4
        /*0004*/ 	.word	0xffffffff
	.align		4
        /*0008*/ 	.word	0x00000000
	.align		4
        /*000c*/ 	.word	0xfffffffe
	.align		4
        /*0010*/ 	.word	0x00000000
	.align		4
        /*0014*/ 	.word	0xfffffffd
	.align		4
        /*0018*/ 	.word	0x00000000
	.align		4
        /*001c*/ 	.word	0xfffffffc


//--------------------- .text._ZN32_GLOBAL__N__11ef6b18_4_k_cu_main14softmax_kernelEPKfPfm --------------------------
	.section	.text._ZN32_GLOBAL__N__11ef6b18_4_k_cu_main14softmax_kernelEPKfPfm,"ax",@progbits
	.align	128
.text._ZN32_GLOBAL__N__11ef6b18_4_k_cu_main14softmax_kernelEPKfPfm:
        .type           _ZN32_GLOBAL__N__11ef6b18_4_k_cu_main14softmax_kernelEPKfPfm,@function
        .size           _ZN32_GLOBAL__N__11ef6b18_4_k_cu_main14softmax_kernelEPKfPfm,(.L_x_11 - _ZN32_GLOBAL__N__11ef6b18_4_k_cu_main14softmax_kernelEPKfPfm)
        .other          _ZN32_GLOBAL__N__11ef6b18_4_k_cu_main14softmax_kernelEPKfPfm,@"STO_CUDA_ENTRY STV_DEFAULT"
_ZN32_GLOBAL__N__11ef6b18_4_k_cu_main14softmax_kernelEPKfPfm:
[----:B------:R-:W-:Y:S01]  /*0000*/  LDC R1, c[0x0][0x37c] ;  /* 0x0000df00ff017b82 */ /* 0x000fe20000000800 */
[----:B------:R-:W0:Y:S07]  /*0010*/  S2R R5, SR_TID.X ;  /* 0x0000000000057919 */ /* 0x000e2e0000002100 */
[----:B------:R-:W1:Y:S01]  /*0020*/  LDC.64 R8, c[0x0][0x390] ;  /* 0x0000e400ff087b82 */ /* 0x000e620000000a00 */
[----:B------:R-:W2:Y:S01]  /*0030*/  LDCU.64 UR6, c[0x0][0x358] ;  /* 0x00006b00ff0677ac */ /* 0x000ea20008000a00 */
[----:B------:R-:W-:Y:S06]  /*0040*/  BSSY.RECONVERGENT B0, `(.L_x_0) ;  /* 0x0000021000007945 */ /* 0x000fec0003800200 */
[----:B------:R-:W1:Y:S08]  /*0050*/  S2UR UR4, SR_CTAID.X ;  /* 0x00000000000479c3 */ /* 0x000e700000002500 */
[----:B------:R-:W3:Y:S01]  /*0060*/  LDC.64 R2, c[0x0][0x380] ;  /* 0x0000e000ff027b82 */ /* 0x000ee20000000a00 */
[C---:B0-----:R-:W-:Y:S01]  /*0070*/  ISETP.NE.AND P1, PT, R5.reuse, RZ, PT ;  /* 0x000000ff0500720c */ /* 0x041fe20003f25270 */
[----:B-1----:R-:W-:Y:S01]  /*0080*/  IMAD R4, R8, UR4, RZ ;  /* 0x0000000408047c24 */ /* 0x002fe2000f8e02ff */
[----:B------:R-:W-:-:S04]  /*0090*/  ISETP.GE.U32.AND P0, PT, R5, R8, PT ;  /* 0x000000080500720c */ /* 0x000fc80003f06070 */
[----:B------:R-:W-:Y:S01]  /*00a0*/  ISETP.GE.U32.AND.EX P0, PT, RZ, R9, PT, P0 ;  /* 0x00000009ff00720c */ /* 0x000fe20003f06100 */
[----:B---3--:R-:W-:-:S06]  /*00b0*/  IMAD.WIDE R2, R4, 0x4, R2 ;  /* 0x0000000404027825 */ /* 0x008fcc00078e0202 */
[----:B------:R-:W0:Y:S01]  /*00c0*/  @!P1 S2R R7, SR_CgaCtaId ;  /* 0x0000000000079919 */ /* 0x000e220000008800 */
[----:B------:R-:W-:-:S04]  /*00d0*/  @!P1 MOV R0, 0x400 ;  /* 0x0000040000009802 */ /* 0x000fc80000000f00 */
[----:B0-----:R-:W-:Y:S02]  /*00e0*/  @!P1 LEA R0, R7, R0, 0x18 ;  /* 0x0000000007009211 */ /* 0x001fe400078ec0ff */
[----:B------:R-:W-:-:S03]  /*00f0*/  CS2R R6, SRZ ;  /* 0x0000000000067805 */ /* 0x000fc6000001ff00 */
[----:B------:R0:W-:Y:S01]  /*0100*/  @!P1 STS [R0], RZ ;  /* 0x000000ff00009388 */ /* 0x0001e20000000800 */
[----:B------:R-:W-:Y:S06]  /*0110*/  BAR.SYNC.DEFER_BLOCKING 0x0 ;  /* 0x0000000000007b1d */ /* 0x000fec0000010000 */
[----:B--2---:R-:W-:Y:S05]  /*0120*/  @P0 BRA `(.L_x_1) ;  /* 0x0000000000480947 */ /* 0x004fea0003800000 */
[----:B------:R-:W1:Y:S01]  /*0130*/  LDC R13, c[0x0][0x360] ;  /* 0x0000d800ff0d7b82 */ /* 0x000e620000000800 */
[----:B------:R-:W-:Y:S02]  /*0140*/  IMAD.MOV.U32 R7, RZ, RZ, RZ ;  /* 0x000000ffff077224 */ /* 0x000fe400078e00ff */
[----:B------:R-:W-:Y:S02]  /*0150*/  IMAD.MOV.U32 R15, RZ, RZ, R5 ;  /* 0x000000ffff0f7224 */ /* 0x000fe400078e0005 */
[----:B------:R-:W-:-:S07]  /*0160*/  IMAD.MOV.U32 R14, RZ, RZ, R6 ;  /* 0x000000ffff0e7224 */ /* 0x000fce00078e0006 */
.L_x_2:
[----:B------:R-:W-:-:S04]  /*0170*/  LEA R10, P0, R15, R2, 0x2 ;  /* 0x000000020f0a7211 */ /* 0x000fc800078010ff */
[----:B------:R-:W-:-:S05]  /*0180*/  LEA.HI.X R11, R15, R3, R14, 0x2, P0 ;  /* 0x000000030f0b7211 */ /* 0x000fca00000f140e */
[----:B------:R-:W0:Y:S01]  /*0190*/  LDG.E R10, desc[UR6][R10.64] ;  /* 0x000000060a0a7981 */ /* 0x000e22000c1e1900 */
[----:B-1----:R-:W-:-:S05]  /*01a0*/  IADD3 R15, P0, PT, R13, R15, RZ ;  /* 0x0000000f0d0f7210 */ /* 0x002fca0007f1e0ff */
[----:B------:R-:W-:Y:S01]  /*01b0*/  IMAD.X R14, RZ, RZ, R14, P0 ;  /* 0x000000ffff0e7224 */ /* 0x000fe200000e060e */
[----:B------:R-:W-:-:S04]  /*01c0*/  ISETP.GE.U32.AND P0, PT, R15, R8, PT ;  /* 0x000000080f00720c */ /* 0x000fc80003f06070 */
[----:B------:R-:W-:Y:S01]  /*01d0*/  ISETP.GE.U32.AND.EX P0, PT, R14, R9, PT, P0 ;  /* 0x000000090e00720c */ /* 0x000fe20003f06100 */
[----:B0-----:R-:W-:-:S05]  /*01e0*/  FMUL R0, R10, 1.4426950216293334961 ;  /* 0x3fb8aa3b0a007820 */ /* 0x001fca0000400000 */
[----:B------:R-:W-:-:S13]  /*01f0*/  FSETP.GEU.AND P1, PT, R0, -126, PT ;  /* 0xc2fc00000000780b */ /* 0x000fda0003f2e000 */
[----:B------:R-:W-:-:S04]  /*0200*/  @!P1 FMUL R0, R0, 0.5 ;  /* 0x3f00000000009820 */ /* 0x000fc80000400000 */
[----:B------:R-:W0:Y:S02]  /*0210*/  MUFU.EX2 R12, R0 ;  /* 0x00000000000c7308 */ /* 0x000e240000000800 */
[----:B0-----:R-:W-:-:S04]  /*0220*/  @!P1 FMUL R12, R12, R12 ;  /* 0x0000000c0c0c9220 */ /* 0x001fc80000400000 */
[----:B------:R-:W-:Y:S01]  /*0230*/  FADD R7, R12, R7 ;  /* 0x000000070c077221 */ /* 0x000fe20000000000 */
[----:B------:R-:W-:Y:S06]  /*0240*/  @!P0 BRA `(.L_x_2) ;  /* 0xfffffffc00c88947 */ /* 0x000fec000383ffff */
.L_x_1:
[----:B------:R-:W-:Y:S05]  /*0250*/  BSYNC.RECONVERGENT B0 ;  /* 0x0000000000007941 */ /* 0x000fea0003800200 */
.L_x_0:
[----:B------:R-:W1:Y:S01]  /*0260*/  S2UR UR5, SR_CgaCtaId ;  /* 0x00000000000579c3 */ /* 0x000e620000008800 */
[----:B------:R-:W-:Y:S01]  /*0270*/  ISETP.GE.U32.AND P0, PT, R5, R8, PT ;  /* 0x000000080500720c */ /* 0x000fe20003f06070 */
[----:B------:R-:W-:Y:S01]  /*0280*/  BSSY.RECONVERGENT B0, `(.L_x_3) ;  /* 0x0000009000007945 */ /* 0x000fe20003800200 */
[----:B------:R-:W-:Y:S02]  /*0290*/  UMOV UR4, 0x400 ;  /* 0x0000040000047882 */ /* 0x000fe40000000000 */
[----:B------:R-:W-:Y:S01]  /*02a0*/  ISETP.GE.U32.AND.EX P0, PT, R6, R9, PT, P0 ;  /* 0x000000090600720c */ /* 0x000fe20003f06100 */
[----:B-1----:R-:W-:-:S12]  /*02b0*/  ULEA UR4, UR5, UR4, 0x18 ;  /* 0x0000000405047291 */ /* 0x002fd8000f8ec0ff */
.L_x_4:
[----:B------:R-:W1:Y:S01]  /*02c0*/  LDS R8, [UR4] ;  /* 0x00000004ff087984 */ /* 0x000e620008000800 */
[----:B0-----:R-:W-:Y:S02]  /*02d0*/  IMAD.U32 R0, RZ, RZ, UR4 ;  /* 0x00000004ff007e24 */ /* 0x001fe4000f8e00ff */
[----:B-1----:R-:W-:-:S05]  /*02e0*/  FADD R9, R7, R8 ;  /* 0x0000000807097221 */ /* 0x002fca0000000000 */
[----:B------:R-:W0:Y:S02]  /*02f0*/  ATOMS.CAST.SPIN P1, [R0], R8, R9 ;  /* 0x000000080000758d */ /* 0x000e240001820009 */
[----:B0-----:R-:W-:Y:S05]  /*0300*/  @!P1 BRA `(.L_x_4) ;  /* 0xfffffffc00ec9947 */ /* 0x001fea000383ffff */
[----:B------:R-:W-:Y:S05]  /*0310*/  BSYNC.RECONVERGENT B0 ;  /* 0x0000000000007941 */ /* 0x000fea0003800200 */
.L_x_3:
[----:B------:R-:W-:Y:S06]  /*0320*/  BAR.SYNC.DEFER_BLOCKING 0x0 ;  /* 0x0000000000007b1d */ /* 0x000fec0000010000 */
[----:B------:R-:W-:Y:S05]  /*0330*/  @P0 EXIT ;  /* 0x000000000000094d */ /* 0x000fea0003800000 */
[----:B------:R-:W0:Y:S01]  /*0340*/  LDS R0, [UR4] ;  /* 0x00000004ff007984 */ /* 0x000e220008000800 */
[----:B------:R-:W1:Y:S01]  /*0350*/  LDCU UR4, c[0x0][0x360] ;  /* 0x00006c00ff0477ac */ /* 0x000e620008000800 */
[----:B------:R-:W2:Y:S01]  /*0360*/  LDCU.64 UR10, c[0x0][0x390] ;  /* 0x00007200ff0a77ac */ /* 0x000ea20008000a00 */
[----:B------:R-:W3:Y:S01]  /*0370*/  LDCU.64 UR8, c[0x0][0x388] ;  /* 0x00007100ff0877ac */ /* 0x000ee20008000a00 */
[----:B0-----:R-:W-:-:S05]  /*0380*/  VIADD R7, R0, 0x1800000 ;  /* 0x0180000000077836 */ /* 0x001fca0000000000 */
[----:B------:R-:W-:-:S04]  /*0390*/  LOP3.LUT R7, R7, 0x7f800000, RZ, 0xc0, !PT ;  /* 0x7f80000007077812 */ /* 0x000fc800078ec0ff */
[----:B------:R-:W-:-:S13]  /*03a0*/  ISETP.GT.U32.AND P0, PT, R7, 0x1ffffff, PT ;  /* 0x01ffffff0700780c */ /* 0x000fda0003f04070 */
[----:B-123--:R-:W-:Y:S05]  /*03b0*/  @P0 BRA `(.L_x_5) ;  /* 0x00000000000c0947 */ /* 0x00efea0003800000 */
[----:B------:R-:W-:-:S07]  /*03c0*/  MOV R8, 0x3e0 ;  /* 0x000003e000087802 */ /* 0x000fce0000000f00 */
[----:B------:R-:W-:Y:S05]  /*03d0*/  CALL.REL.NOINC `($__internal_0_$__cuda_sm20_rcp_rn_f32_slowpath) ;  /* 0x0000000000647944 */ /* 0x000fea0003c00000 */
[----:B------:R-:W-:Y:S05]  /*03e0*/  BRA `(.L_x_6) ;  /* 0x0000000000107947 */ /* 0x000fea0003800000 */
.L_x_5:
[----:B------:R-:W0:Y:S02]  /*03f0*/  MUFU.RCP R7, R0 ;  /* 0x0000000000077308 */ /* 0x000e240000001000 */
[----:B0-----:R-:W-:-:S04]  /*0400*/  FFMA R8, R0, R7, -1 ;  /* 0xbf80000000087423 */ /* 0x001fc80000000007 */
[----:B------:R-:W-:-:S04]  /*0410*/  FADD.FTZ R8, -R8, -RZ ;  /* 0x800000ff08087221 */ /* 0x000fc80000010100 */
[----:B------:R-:W-:-:S07]  /*0420*/  FFMA R7, R7, R8, R7 ;  /* 0x0000000807077223 */ /* 0x000fce0000000007 */
.L_x_6:
[----:B------:R-:W-:-:S04]  /*0430*/  LEA R8, P0, R5, R2, 0x2 ;  /* 0x0000000205087211 */ /* 0x000fc800078010ff */
[----:B------:R-:W-:-:S05]  /*0440*/  LEA.HI.X R9, R5, R3, R6, 0x2, P0 ;  /* 0x0000000305097211 */ /* 0x000fca00000f1406 */
[----:B------:R-:W2:Y:S01]  /*0450*/  LDG.E R8, desc[UR6][R8.64] ;  /* 0x0000000608087981 */ /* 0x000ea2000c1e1900 */
[----:B------:R-:W-:-:S04]  /*0460*/  IADD3 R11, P1, PT, R4, R5, RZ ;  /* 0x00000005040b7210 */ /* 0x000fc80007f3e0ff */
[----:B------:R-:W-:Y:S02]  /*0470*/  LEA.HI.X.SX32 R14, R4, R6, 0x1, P1 ;  /* 0x00000006040e7211 */ /* 0x000fe400008f0eff */
[----:B------:R-:W-:-:S04]  /*0480*/  LEA R10, P1, R11, UR8, 0x2 ;  /* 0x000000080b0a7c11 */ /* 0x000fc8000f8210ff */
[----:B------:R-:W-:Y:S01]  /*0490*/  LEA.HI.X R11, R11, UR9, R14, 0x2, P1 ;  /* 0x000000090b0b7c11 */ /* 0x000fe200088f140e */
[----:B--2---:R-:W-:-:S05]  /*04a0*/  FMUL R0, R8, 1.4426950216293334961 ;  /* 0x3fb8aa3b08007820 */ /* 0x004fca0000400000 */
[----:B------:R-:W-:-:S13]  /*04b0*/  FSETP.GEU.AND P0, PT, R0, -126, PT ;  /* 0xc2fc00000000780b */ /* 0x000fda0003f0e000 */
[----:B------:R-:W-:-:S04]  /*04c0*/  @!P0 FMUL R0, R0, 0.5 ;  /* 0x3f00000000008820 */ /* 0x000fc80000400000 */
[----:B------:R-:W0:Y:S02]  /*04d0*/  MUFU.EX2 R12, R0 ;  /* 0x00000000000c7308 */ /* 0x000e240000000800 */
[----:B0-----:R-:W-:Y:S01]  /*04e0*/  @!P0 FMUL R12, R12, R12 ;  /* 0x0000000c0c0c8220 */ /* 0x001fe20000400000 */
[----:B------:R-:W-:-:S03]  /*04f0*/  IADD3 R5, P0, PT, R5, UR4, RZ ;  /* 0x0000000405057c10 */ /* 0x000fc6000ff1e0ff */
[----:B------:R-:W-:Y:S02]  /*0500*/  FMUL R13, R7, R12 ;  /* 0x0000000c070d7220 */ /* 0x000fe40000400000 */
[----:B------:R-:W-:Y:S01]  /*0510*/  IMAD.X R6, RZ, RZ, R6, P0 ;  /* 0x000000ffff067224 */ /* 0x000fe200000e0606 */
[----:B------:R-:W-:Y:S02]  /*0520*/  ISETP.GE.U32.AND P0, PT, R5, UR10, PT ;  /* 0x0000000a05007c0c */ /* 0x000fe4000bf06070 */
[----:B------:R0:W-:Y:S02]  /*0530*/  STG.E desc[UR6][R10.64], R13 ;  /* 0x0000000d0a007986 */ /* 0x0001e4000c101906 */
[----:B------:R-:W-:-:S13]  /*0540*/  ISETP.GE.U32.AND.EX P0, PT, R6, UR11, PT, P0 ;  /* 0x0000000b06007c0c */ /* 0x000fda000bf06100 */
[----:B0-----:R-:W-:Y:S05]  /*0550*/  @!P0 BRA `(.L_x_6) ;  /* 0xfffffffc00b48947 */ /* 0x001fea000383ffff */
[----:B------:R-:W-:Y:S05]  /*0560*/  EXIT ;  /* 0x000000000000794d */ /* 0x000fea0003800000 */
        .weak           $__internal_0_$__cuda_sm20_rcp_rn_f32_slowpath
        .type           $__internal_0_$__cuda_sm20_rcp_rn_f32_slowpath,@function
        .size           $__internal_0_$__cuda_sm20_rcp_rn_f32_slowpath,(.L_x_11 - $__internal_0_$__cuda_sm20_rcp_rn_f32_slowpath)
$__internal_0_$__cuda_sm20_rcp_rn_f32_slowpath:
[----:B------:R-:W-:-:S05]  /*0570*/  IMAD.SHL.U32 R7, R0, 0x2, RZ ;  /* 0x0000000200077824 */ /* 0x000fca00078e00ff */
[----:B------:R-:W-:-:S04]  /*0580*/  SHF.R.U32.HI R7, RZ, 0x18, R7 ;  /* 0x00000018ff077819 */ /* 0x000fc80000011607 */
[----:B------:R-:W-:-:S13]  /*0590*/  ISETP.NE.U32.AND P0, PT, R7, RZ, PT ;  /* 0x000000ff0700720c */ /* 0x000fda0003f05070 */
[----:B------:R-:W-:Y:S05]  /*05a0*/  @P0 BRA `(.L_x_7) ;  /* 0x00000000002c0947 */ /* 0x000fea0003800000 */
[----:B------:R-:W-:-:S05]  /*05b0*/  IMAD.SHL.U32 R7, R0, 0x2, RZ ;  /* 0x0000000200077824 */ /* 0x000fca00078e00ff */
[----:B------:R-:W-:-:S13]  /*05c0*/  ISETP.NE.AND P0, PT, R7, RZ, PT ;  /* 0x000000ff0700720c */ /* 0x000fda0003f05270 */
[----:B------:R2:W3:Y:S01]  /*05d0*/  @!P0 MUFU.RCP R7, R0 ;  /* 0x0000000000078308 */ /* 0x0004e20000001000 */
[----:B------:R-:W-:Y:S05]  /*05e0*/  @!P0 BRA `(.L_x_8) ;  /* 0x0000000000a48947 */ /* 0x000fea0003800000 */
[----:B------:R-:W-:-:S04]  /*05f0*/  FFMA R9, R0, 1.84467440737095516160e+19, RZ ;  /* 0x5f80000000097823 */ /* 0x000fc800000000ff */
[----:B--2---:R-:W3:Y:S02]  /*0600*/  MUFU.RCP R0, R9 ;  /* 0x0000000900007308 */ /* 0x004ee40000001000 */
[----:B---3--:R-:W-:-:S04]  /*0610*/  FFMA R7, R9, R0, -1 ;  /* 0xbf80000009077423 */ /* 0x008fc80000000000 */
[----:B------:R-:W-:-:S04]  /*0620*/  FADD.FTZ R7, -R7, -RZ ;  /* 0x800000ff07077221 */ /* 0x000fc80000010100 */
[----:B------:R-:W-:-:S04]  /*0630*/  FFMA R0, R0, R7, R0 ;  /* 0x0000000700007223 */ /* 0x000fc80000000000 */
[----:B------:R-:W-:Y:S01]  /*0640*/  FFMA R7, R0, 1.84467440737095516160e+19, RZ ;  /* 0x5f80000000077823 */ /* 0x000fe200000000ff */
[----:B------:R-:W-:Y:S06]  /*0650*/  BRA `(.L_x_8) ;  /* 0x0000000000887947 */ /* 0x000fec0003800000 */
.L_x_7:
[----:B------:R-:W-:-:S05]  /*0660*/  VIADD R9, R7, 0xffffff03 ;  /* 0xffffff0307097836 */ /* 0x000fca0000000000 */
[----:B------:R-:W-:-:S13]  /*0670*/  ISETP.GT.U32.AND P0, PT, R9, 0x1, PT ;  /* 0x000000010900780c */ /* 0x000fda0003f04070 */
[----:B------:R-:W-:Y:S05]  /*0680*/  @P0 BRA `(.L_x_9) ;  /* 0x0000000000780947 */ /* 0x000fea0003800000 */
[----:B------:R-:W-:Y:S01]  /*0690*/  LOP3.LUT R10, R0, 0x7fffff, RZ, 0xc0, !PT ;  /* 0x007fffff000a7812 */ /* 0x000fe200078ec0ff */
[----:B------:R-:W-:Y:S02]  /*06a0*/  IMAD.MOV.U32 R14, RZ, RZ, 0x3 ;  /* 0x00000003ff0e7424 */ /* 0x000fe400078e00ff */
[----:B------:R-:W-:Y:S01]  /*06b0*/  VIADD R7, R7, 0xffffff04 ;  /* 0xffffff0407077836 */ /* 0x000fe20000000000 */
[----:B------:R-:W-:Y:S02]  /*06c0*/  LOP3.LUT R10, R10, 0x3f800000, RZ, 0xfc, !PT ;  /* 0x3f8000000a0a7812 */ /* 0x000fe400078efcff */
[----:B------:R-:W-:Y:S02]  /*06d0*/  SHF.L.U32 R15, R14, R9, RZ ;  /* 0x000000090e0f7219 */ /* 0x000fe400000006ff */
[----:B------:R-:W0:Y:S02]  /*06e0*/  MUFU.RCP R11, R10 ;  /* 0x0000000a000b7308 */ /* 0x000e240000001000 */
[----:B0-----:R-:W-:-:S04]  /*06f0*/  FFMA R12, R10, R11, -1 ;  /* 0xbf8000000a0c7423 */ /* 0x001fc8000000000b */
[----:B------:R-:W-:-:S04]  /*0700*/  FADD.FTZ R12, -R12, -RZ ;  /* 0x800000ff0c0c7221 */ /* 0x000fc80000010100 */
[CCC-:B------:R-:W-:Y:S01]  /*0710*/  FFMA.RM R13, R11.reuse, R12.reuse, R11.reuse ;  /* 0x0000000c0b0d7223 */ /* 0x1c0fe2000000400b */
[----:B------:R-:W-:-:S04]  /*0720*/  FFMA.RP R12, R11, R12, R11 ;  /* 0x0000000c0b0c7223 */ /* 0x000fc8000000800b */
[C---:B------:R-:W-:Y:S02]  /*0730*/  LOP3.LUT R11, R13.reuse, 0x7fffff, RZ, 0xc0, !PT ;  /* 0x007fffff0d0b7812 */ /* 0x040fe400078ec0ff */
[----:B------:R-:W-:Y:S02]  /*0740*/  FSETP.NEU.FTZ.AND P0, PT, R13, R12, PT ;  /* 0x0000000c0d00720b */ /* 0x000fe40003f1d000 */
[----:B------:R-:W-:Y:S02]  /*0750*/  LOP3.LUT R12, R11, 0x800000, RZ, 0xfc, !PT ;  /* 0x008000000b0c7812 */ /* 0x000fe400078efcff */
[----:B------:R-:W-:Y:S02]  /*0760*/  SEL R11, RZ, 0xffffffff, !P0 ;  /* 0xffffffffff0b7807 */ /* 0x000fe40004000000 */
[----:B------:R-:W-:Y:S02]  /*0770*/  LOP3.LUT R10, R15, R12, RZ, 0xc0, !PT ;  /* 0x0000000c0f0a7212 */ /* 0x000fe400078ec0ff */
[----:B------:R-:W-:Y:S01]  /*0780*/  SHF.R.U32.HI R7, RZ, R7, R12 ;  /* 0x00000007ff077219 */ /* 0x000fe2000001160c */
[----:B------:R-:W-:Y:S01]  /*0790*/  IMAD.MOV R11, RZ, RZ, -R11 ;  /* 0x000000ffff0b7224 */ /* 0x000fe200078e0a0b */
[----:B------:R-:W-:-:S04]  /*07a0*/  SHF.R.U32.HI R10, RZ, R9, R10 ;  /* 0x00000009ff0a7219 */ /* 0x000fc8000001160a */
[----:B------:R-:W-:Y:S02]  /*07b0*/  LOP3.LUT P1, RZ, R11, R9, R12, 0xf8, !PT ;  /* 0x000000090bff7212 */ /* 0x000fe4000782f80c */
[C---:B------:R-:W-:Y:S02]  /*07c0*/  LOP3.LUT P0, RZ, R10.reuse, 0x1, RZ, 0xc0, !PT ;  /* 0x000000010aff7812 */ /* 0x040fe4000780c0ff */
[----:B------:R-:W-:-:S04]  /*07d0*/  LOP3.LUT P2, RZ, R10, 0x2, RZ, 0xc0, !PT ;  /* 0x000000020aff7812 */ /* 0x000fc8000784c0ff */
[----:B------:R-:W-:Y:S02]  /*07e0*/  PLOP3.LUT P0, PT, P0, P1, P2, 0xe0, 0x0 ;  /* 0x000000000000781c */ /* 0x000fe40000703c20 */
[----:B------:R-:W-:Y:S02]  /*07f0*/  LOP3.LUT P1, RZ, R0, 0x7fffff, RZ, 0xc0, !PT ;  /* 0x007fffff00ff7812 */ /* 0x000fe4000782c0ff */
[----:B------:R-:W-:-:S05]  /*0800*/  SEL R9, RZ, 0x1, !P0 ;  /* 0x00000001ff097807 */ /* 0x000fca0004000000 */
[----:B------:R-:W-:-:S05]  /*0810*/  IMAD.MOV R9, RZ, RZ, -R9 ;  /* 0x000000ffff097224 */ /* 0x000fca00078e0a09 */
[----:B------:R-:W-:-:S13]  /*0820*/  ISETP.GE.AND P0, PT, R9, RZ, PT ;  /* 0x000000ff0900720c */ /* 0x000fda0003f06270 */
[----:B------:R-:W-:-:S04]  /*0830*/  @!P0 VIADD R7, R7, 0x1 ;  /* 0x0000000107078836 */ /* 0x000fc80000000000 */
[----:B------:R-:W-:-:S05]  /*0840*/  @!P1 IMAD.SHL.U32 R7, R7, 0x2, RZ ;  /* 0x0000000207079824 */ /* 0x000fca00078e00ff */
[----:B------:R-:W-:Y:S01]  /*0850*/  LOP3.LUT R7, R7, 0x80000000, R0, 0xf8, !PT ;  /* 0x8000000007077812 */ /* 0x000fe200078ef800 */
[----:B------:R-:W-:Y:S06]  /*0860*/  BRA `(.L_x_8) ;  /* 0x0000000000047947 */ /* 0x000fec0003800000 */
.L_x_9:
[----:B------:R0:W1:Y:S02]  /*0870*/  MUFU.RCP R7, R0 ;  /* 0x0000000000077308 */ /* 0x0000640000001000 */
.L_x_8:
[----:B------:R-:W-:-:S04]  /*0880*/  IMAD.MOV.U32 R9, RZ, RZ, 0x0 ;  /* 0x00000000ff097424 */ /* 0x000fc800078e00ff */
[----:B0123--:R-:W-:Y:S05]  /*0890*/  RET.REL.NODEC R8 `(_ZN32_GLOBAL__N__11ef6b18_4_k_cu_main14softmax_kernelEPKfPfm) ;  /* 0xfffffff408d87950 */ /* 0x00ffea0003c3ffff */
.L_x_10:
[----:B------:R-:W-:-:S00]  /*08a0*/  BRA `(.L_x_10) ;  /* 0xfffffffc00fc7947 */ /* 0x000fc0000383ffff */
[----:B------:R-:W-:-:S00]  /*08b0*/  NOP ;  /* 0x0000000000007918 */ /* 0x000fc00000000000 */
        /* <DEDUP_REMOVED lines=12> */
.L_x_11:


//--------------------- .nv.shared._ZN32_GLOBAL__N__11ef6b18_4_k_cu_main14softmax_kernelEPKfPfm --------------------------
	.section	.nv.shared._ZN32_GLOBAL__N__11ef6b18_4_k_cu_main14softmax_kernelEPKfPfm,"aw",@nobits
	.sectionflags	@""
	.align	4
.nv.shared._ZN32_GLOBAL__N__11ef6b18_4_k_cu_main14softmax_kernelEPKfPfm:
	.zero		1028


//--------------------- .nv.shared.reserved.0     --------------------------
	.section	.nv.shared.reserved.0,"aw",@nobits
	.weak		__nv_reservedSMEM_offset_0_alias
	.size		__nv_reservedSMEM_offset_0_alias, 0, 64
	.other		__nv_reservedSMEM_offset_0_alias,@"STO_CUDA_RESERVED_SHARED STV_DEFAULT"
__nv_reservedSMEM_offset_0_alias:
	.zero		0
	.zero		64


//--------------------- .nv.constant0._ZN32_GLOBAL__N__11ef6b18_4_k_cu_main14softmax_kernelEPKfPfm --------------------------
	.section	.nv.constant0._ZN32_GLOBAL__N__11ef6b18_4_k_cu_main14softmax_kernelEPKfPfm,"a",@progbits
	.sectionflags	@""
	.align	4
.nv.constant0._ZN32_GLOBAL__N__11ef6b18_4_k_cu_main14softmax_kernelEPKfPfm:
	.zero		920


//--------------------- SYMBOLS --------------------------

	.type		.nv.reservedSmem.offset0,@object
	.size		.nv.reservedSmem.offset0,0x4
	.type		.nv.reservedSmem.cap,@object
	.size		.nv.reservedSmem.cap,0x4
